//
// Generated by NVIDIA NVVM Compiler
//
// Compiler Build ID: CL-36424714
// Cuda compilation tools, release 13.0, V13.0.88
// Based on NVVM 20.0.0
//

.version 9.0
.target sm_100
.address_size 64

	// .globl	_Z14two_sum_kernelPKfS0_Pfi

.visible .entry _Z14two_sum_kernelPKfS0_Pfi(
	.param .u64 .ptr .align 1 _Z14two_sum_kernelPKfS0_Pfi_param_0,
	.param .u64 .ptr .align 1 _Z14two_sum_kernelPKfS0_Pfi_param_1,
	.param .u64 .ptr .align 1 _Z14two_sum_kernelPKfS0_Pfi_param_2,
	.param .u32 _Z14two_sum_kernelPKfS0_Pfi_param_3
)
{
	.reg .pred 	%p<2>;
	.reg .b32 	%r<6>;
	.reg .b32 	%f<4>;
	.reg .b64 	%rd<11>;

	ld.param.u64 	%rd1, [_Z14two_sum_kernelPKfS0_Pfi_param_0];
	ld.param.u64 	%rd2, [_Z14two_sum_kernelPKfS0_Pfi_param_1];
	ld.param.u64 	%rd3, [_Z14two_sum_kernelPKfS0_Pfi_param_2];
	ld.param.u32 	%r2, [_Z14two_sum_kernelPKfS0_Pfi_param_3];
	mov.u32 	%r3, %ctaid.x;
	mov.u32 	%r4, %ntid.x;
	mov.u32 	%r5, %tid.x;
	mad.lo.s32 	%r1, %r3, %r4, %r5;
	setp.ge.s32 	%p1, %r1, %r2;
	@%p1 bra 	$L__BB0_2;
	cvta.to.global.u64 	%rd4, %rd1;
	cvta.to.global.u64 	%rd5, %rd2;
	cvta.to.global.u64 	%rd6, %rd3;
	mul.wide.s32 	%rd7, %r1, 4;
	add.s64 	%rd8, %rd4, %rd7;
	ld.global.f32 	%f1, [%rd8];
	add.s64 	%rd9, %rd5, %rd7;
	ld.global.f32 	%f2, [%rd9];
	add.f32 	%f3, %f1, %f2;
	add.s64 	%rd10, %rd6, %rd7;
	st.global.f32 	[%rd10], %f3;
$L__BB0_2:
	ret;

}


// ===== COMPILED SASS (sm_100) =====

	.target	sm_100

	.elftype	@"ET_EXEC"


//--------------------- .note.nv.tkinfo           --------------------------
	.section	.note.nv.tkinfo,"",@"SHT_NOTE"
	.sectionflags	@"SHF_NOTE_NV_TKINFO"
	.tkinfo
        /*0018*/ 	.word	0x00000002
        /*0030*/ 	.string	""
        /*0030*/ 	.string	"ptxas"
        /*0030*/ 	.string	"Cuda compilation tools, release 13.0, V13.0.88"
        /*0030*/ 	.string	"Build cuda_13.0.r13.0/compiler.36424714_0"
        /*0030*/ 	.string	"-arch sm_100 -m 64 "



//--------------------- .note.nv.cuinfo           --------------------------
	.section	.note.nv.cuinfo,"",@"SHT_NOTE"
	.sectionflags	@"SHF_NOTE_NV_CUINFO"
        /*0018*/ 	.short	0x0002
        /*001a*/ 	.short	0x0064
        /*001c*/ 	.short	0x0082
	.zero		2


//--------------------- .nv.info                  --------------------------
	.section	.nv.info,"",@"SHT_CUDA_INFO"
	.align	4


	//----- nvinfo : EIATTR_REGCOUNT
	.align		4
        /*0000*/ 	.byte	0x04, 0x2f
        /*0002*/ 	.short	(.L_1 - .L_0)
	.align		4
.L_0:
        /*0004*/ 	.word	index@(_Z14two_sum_kernelPKfS0_Pfi)
        /*0008*/ 	.word	0x0000000c


	//----- nvinfo : EIATTR_FRAME_SIZE
	.align		4
.L_1:
        /*000c*/ 	.byte	0x04, 0x11
        /*000e*/ 	.short	(.L_3 - .L_2)
	.align		4
.L_2:
        /*0010*/ 	.word	index@(_Z14two_sum_kernelPKfS0_Pfi)
        /*0014*/ 	.word	0x00000000


	//----- nvinfo : EIATTR_MIN_STACK_SIZE
	.align		4
.L_3:
        /*0018*/ 	.byte	0x04, 0x12
        /*001a*/ 	.short	(.L_5 - .L_4)
	.align		4
.L_4:
        /*001c*/ 	.word	index@(_Z14two_sum_kernelPKfS0_Pfi)
        /*0020*/ 	.word	0x00000000
.L_5:


//--------------------- .nv.compat                --------------------------
	.section	.nv.compat,"",@"SHT_CUDA_COMPAT_INFO"
	.align	4
        /*0000*/ 	.byte	0x02, 0x09, 0x00, 0x00, 0x02, 0x02, 0x01, 0x00, 0x02, 0x05, 0x05, 0x00, 0x03, 0x07, 0x01, 0x01
        /*0010*/ 	.byte	0x02, 0x03, 0x00, 0x00, 0x02, 0x06, 0x01, 0x00, 0x04, 0x0b, 0x08, 0x00, 0x09, 0x00, 0x00, 0x00
        /*0020*/ 	.byte	0x00, 0x00, 0x00, 0x00


//--------------------- .nv.info._Z14two_sum_kernelPKfS0_Pfi --------------------------
	.section	.nv.info._Z14two_sum_kernelPKfS0_Pfi,"",@"SHT_CUDA_INFO"
	.sectionflags	@""
	.align	4


	//----- nvinfo : EIATTR_CUDA_API_VERSION
	.align		4
        /*0000*/ 	.byte	0x04, 0x37
        /*0002*/ 	.short	(.L_7 - .L_6)
.L_6:
        /*0004*/ 	.word	0x00000082


	//----- nvinfo : EIATTR_KPARAM_INFO
	.align		4
.L_7:
        /*0008*/ 	.byte	0x04, 0x17
        /*000a*/ 	.short	(.L_9 - .L_8)
.L_8:
        /*000c*/ 	.word	0x00000000
        /*0010*/ 	.short	0x0003
        /*0012*/ 	.short	0x0018
        /*0014*/ 	.byte	0x00, 0xf0, 0x11, 0x00


	//----- nvinfo : EIATTR_KPARAM_INFO
	.align		4
.L_9:
        /*0018*/ 	.byte	0x04, 0x17
        /*001a*/ 	.short	(.L_11 - .L_10)
.L_10:
        /*001c*/ 	.word	0x00000000
        /*0020*/ 	.short	0x0002
        /*0022*/ 	.short	0x0010
        /*0024*/ 	.byte	0x00, 0xf5, 0x21, 0x00


	//----- nvinfo : EIATTR_KPARAM_INFO
	.align		4
.L_11:
        /*0028*/ 	.byte	0x04, 0x17
        /*002a*/ 	.short	(.L_13 - .L_12)
.L_12:
        /*002c*/ 	.word	0x00000000
        /*0030*/ 	.short	0x0001
        /*0032*/ 	.short	0x0008
        /*0034*/ 	.byte	0x00, 0xf5, 0x21, 0x00


	//----- nvinfo : EIATTR_KPARAM_INFO
	.align		4
.L_13:
        /*0038*/ 	.byte	0x04, 0x17
        /*003a*/ 	.short	(.L_15 - .L_14)
.L_14:
        /*003c*/ 	.word	0x00000000
        /*0040*/ 	.short	0x0000
        /*0042*/ 	.short	0x0000
        /*0044*/ 	.byte	0x00, 0xf5, 0x21, 0x00


	//----- nvinfo : EIATTR_SPARSE_MMA_MASK
	.align		4
.L_15:
        /*0048*/ 	.byte	0x03, 0x50
        /*004a*/ 	.short	0x0000


	//----- nvinfo : EIATTR_MAXREG_COUNT
	.align		4
        /*004c*/ 	.byte	0x03, 0x1b
        /*004e*/ 	.short	0x00ff


	//----- nvinfo : EIATTR_MERCURY_ISA_VERSION
	.align		4
        /*0050*/ 	.byte	0x03, 0x5f
        /*0052*/ 	.short	0x0101


	//----- nvinfo : EIATTR_VRC_CTA_INIT_COUNT
	.align		4
        /*0054*/ 	.byte	0x02, 0x4a
	.zero		1
	.zero		1


	//----- nvinfo : EIATTR_EXIT_INSTR_OFFSETS
	.align		4
        /*0058*/ 	.byte	0x04, 0x1c
        /*005a*/ 	.short	(.L_17 - .L_16)


	//   ....[0]....
.L_16:
        /*005c*/ 	.word	0x00000070


	//   ....[1]....
        /*0060*/ 	.word	0x00000130


	//----- nvinfo : EIATTR_CBANK_PARAM_SIZE
	.align		4
.L_17:
        /*0064*/ 	.byte	0x03, 0x19
        /*0066*/ 	.short	0x001c


	//----- nvinfo : EIATTR_PARAM_CBANK
	.align		4
        /*0068*/ 	.byte	0x04, 0x0a
        /*006a*/ 	.short	(.L_19 - .L_18)
	.align		4
.L_18:
        /*006c*/ 	.word	index@(.nv.constant0._Z14two_sum_kernelPKfS0_Pfi)
        /*0070*/ 	.short	0x0380
        /*0072*/ 	.short	0x001c


	//----- nvinfo : EIATTR_SW_WAR
	.align		4
.L_19:
        /*0074*/ 	.byte	0x04, 0x36
        /*0076*/ 	.short	(.L_21 - .L_20)
.L_20:
        /*0078*/ 	.word	0x00000008
.L_21:


//--------------------- .nv.callgraph             --------------------------
	.section	.nv.callgraph,"",@"SHT_CUDA_CALLGRAPH"
	.align	4
	.sectionentsize	8
	.align		4
        /*0000*/ 	.word	0x00000000
	.align		4
        /*0004*/ 	.word	0xffffffff
	.align		4
        /*0008*/ 	.word	0x00000000
	.align		4
        /*000c*/ 	.word	0xfffffffe
	.align		4
        /*0010*/ 	.word	0x00000000
	.align		4
        /*0014*/ 	.word	0xfffffffd
	.align		4
        /*0018*/ 	.word	0x00000000
	.align		4
        /*001c*/ 	.word	0xfffffffc


//--------------------- .text._Z14two_sum_kernelPKfS0_Pfi --------------------------
	.section	.text._Z14two_sum_kernelPKfS0_Pfi,"ax",@progbits
	.align	128
        .global         _Z14two_sum_kernelPKfS0_Pfi
        .type           _Z14two_sum_kernelPKfS0_Pfi,@function
        .size           _Z14two_sum_kernelPKfS0_Pfi,(.L_x_1 - _Z14two_sum_kernelPKfS0_Pfi)
        .other          _Z14two_sum_kernelPKfS0_Pfi,@"STO_CUDA_ENTRY STV_DEFAULT"
_Z14two_sum_kernelPKfS0_Pfi:
.text._Z14two_sum_kernelPKfS0_Pfi:
[----:B------:R-:W-:Y:S01]  /*0000*/  LDC R1, c[0x0][0x37c] ;  /* 0x0000df00ff017b82 */ /* 0x000fe20000000800 */
[----:B------:R-:W0:Y:S07]  /*0010*/  S2R R0, SR_TID.X ;  /* 0x0000000000007919 */ /* 0x000e2e0000002100 */
[----:B------:R-:W0:Y:S01]  /*0020*/  S2UR UR4, SR_CTAID.X ;  /* 0x00000000000479c3 */ /* 0x000e220000002500 */
[----:B------:R-:W1:Y:S07]  /*0030*/  LDCU UR5, c[0x0][0x398] ;  /* 0x00007300ff0577ac */ /* 0x000e6e0008000800 */
[----:B------:R-:W0:Y:S02]  /*0040*/  LDC R9, c[0x0][0x360] ;  /* 0x0000d800ff097b82 */ /* 0x000e240000000800 */
[----:B0-----:R-:W-:-:S05]  /*0050*/  IMAD R9, R9, UR4, R0 ;  /* 0x0000000409097c24 */ /* 0x001fca000f8e0200 */
[----:B-1----:R-:W-:-:S13]  /*0060*/  ISETP.GE.AND P0, PT, R9, UR5, PT ;  /* 0x0000000509007c0c */ /* 0x002fda000bf06270 */
[----:B------:R-:W-:Y:S05]  /*0070*/  @P0 EXIT ;  /* 0x000000000000094d */ /* 0x000fea0003800000 */
[----:B------:R-:W0:Y:S01]  /*0080*/  LDC.64 R2, c[0x0][0x380] ;  /* 0x0000e000ff027b82 */ /* 0x000e220000000a00 */
[----:B------:R-:W1:Y:S07]  /*0090*/  LDCU.64 UR4, c[0x0][0x358] ;  /* 0x00006b00ff0477ac */ /* 0x000e6e0008000a00 */
[----:B------:R-:W2:Y:S08]  /*00a0*/  LDC.64 R4, c[0x0][0x388] ;  /* 0x0000e200ff047b82 */ /* 0x000eb00000000a00 */
[----:B------:R-:W3:Y:S01]  /*00b0*/  LDC.64 R6, c[0x0][0x390] ;  /* 0x0000e400ff067b82 */ /* 0x000ee20000000a00 */
[----:B0-----:R-:W-:-:S06]  /*00c0*/  IMAD.WIDE R2, R9, 0x4, R2 ;  /* 0x0000000409027825 */ /* 0x001fcc00078e0202 */
[----:B-1----:R-:W4:Y:S01]  /*00d0*/  LDG.E R2, desc[UR4][R2.64] ;  /* 0x0000000402027981 */ /* 0x002f22000c1e1900 */
[----:B--2---:R-:W-:-:S06]  /*00e0*/  IMAD.WIDE R4, R9, 0x4, R4 ;  /* 0x0000000409047825 */ /* 0x004fcc00078e0204 */
[----:B------:R-:W4:Y:S01]  /*00f0*/  LDG.E R5, desc[UR4][R4.64] ;  /* 0x0000000404057981 */ /* 0x000f22000c1e1900 */
[----:B---3--:R-:W-:-:S04]  /*0100*/  IMAD.WIDE R6, R9, 0x4, R6 ;  /* 0x0000000409067825 */ /* 0x008fc800078e0206 */
[----:B----4-:R-:W-:-:S05]  /*0110*/  FADD R9, R2, R5 ;  /* 0x0000000502097221 */ /* 0x010fca0000000000 */
[----:B------:R-:W-:Y:S01]  /*0120*/  STG.E desc[UR4][R6.64], R9 ;  /* 0x0000000906007986 */ /* 0x000fe2000c101904 */
[----:B------:R-:W-:Y:S05]  /*0130*/  EXIT ;  /* 0x000000000000794d */ /* 0x000fea0003800000 */
.L_x_0:
[----:B------:R-:W-:-:S00]  /*0140*/  BRA `(.L_x_0) ;  /* 0xfffffffc00fc7947 */ /* 0x000fc0000383ffff */
[----:B------:R-:W-:-:S00]  /*0150*/  NOP ;  /* 0x0000000000007918 */ /* 0x000fc00000000000 */
        /* <DEDUP_REMOVED lines=10> */
.L_x_1:


//--------------------- .nv.shared.reserved.0     --------------------------
	.section	.nv.shared.reserved.0,"aw",@nobits
	.weak		__nv_reservedSMEM_offset_0_alias
	.size		__nv_reservedSMEM_offset_0_alias, 0, 64
	.other		__nv_reservedSMEM_offset_0_alias,@"STO_CUDA_RESERVED_SHARED STV_DEFAULT"
__nv_reservedSMEM_offset_0_alias:
	.zero		0
	.zero		64


//--------------------- .nv.constant0._Z14two_sum_kernelPKfS0_Pfi --------------------------
	.section	.nv.constant0._Z14two_sum_kernelPKfS0_Pfi,"a",@progbits
	.sectionflags	@""
	.align	4
.nv.constant0._Z14two_sum_kernelPKfS0_Pfi:
	.zero		924


//--------------------- SYMBOLS --------------------------

	.type		.nv.reservedSmem.offset0,@object
	.size		.nv.reservedSmem.offset0,0x4
